//
// Generated by NVIDIA NVVM Compiler
//
// Compiler Build ID: CL-36424714
// Cuda compilation tools, release 13.0, V13.0.88
// Based on NVVM 20.0.0
//

.version 9.0
.target sm_100
.address_size 64

	// .globl	_Z9vectorSumPfS_S_S_

.visible .entry _Z9vectorSumPfS_S_S_(
	.param .u64 .ptr .align 1 _Z9vectorSumPfS_S_S__param_0,
	.param .u64 .ptr .align 1 _Z9vectorSumPfS_S_S__param_1,
	.param .u64 .ptr .align 1 _Z9vectorSumPfS_S_S__param_2,
	.param .u64 .ptr .align 1 _Z9vectorSumPfS_S_S__param_3
)
{
	.reg .pred 	%p<2>;
	.reg .b32 	%r<17>;
	.reg .b32 	%f<6>;
	.reg .b64 	%rd<14>;

	ld.param.u64 	%rd1, [_Z9vectorSumPfS_S_S__param_0];
	ld.param.u64 	%rd2, [_Z9vectorSumPfS_S_S__param_1];
	ld.param.u64 	%rd3, [_Z9vectorSumPfS_S_S__param_2];
	ld.param.u64 	%rd4, [_Z9vectorSumPfS_S_S__param_3];
	mov.u32 	%r2, %tid.x;
	mov.u32 	%r3, %ctaid.x;
	mov.u32 	%r4, %ntid.x;
	mov.u32 	%r5, %tid.y;
	mov.u32 	%r6, %ctaid.y;
	mov.u32 	%r7, %ntid.y;
	mov.u32 	%r8, %tid.z;
	mov.u32 	%r9, %ctaid.z;
	mov.u32 	%r10, %ntid.z;
	mad.lo.s32 	%r11, %r9, %r10, %r8;
	mov.u32 	%r12, %nctaid.x;
	mov.u32 	%r13, %nctaid.y;
	mad.lo.s32 	%r14, %r11, %r13, %r6;
	mad.lo.s32 	%r15, %r14, %r7, %r5;
	mad.lo.s32 	%r16, %r15, %r12, %r3;
	mad.lo.s32 	%r1, %r16, %r4, %r2;
	setp.gt.s32 	%p1, %r1, 9999;
	@%p1 bra 	$L__BB0_2;
	cvta.to.global.u64 	%rd5, %rd1;
	cvta.to.global.u64 	%rd6, %rd2;
	cvta.to.global.u64 	%rd7, %rd3;
	cvta.to.global.u64 	%rd8, %rd4;
	mul.wide.s32 	%rd9, %r1, 4;
	add.s64 	%rd10, %rd5, %rd9;
	ld.global.f32 	%f1, [%rd10];
	add.s64 	%rd11, %rd6, %rd9;
	ld.global.f32 	%f2, [%rd11];
	add.f32 	%f3, %f1, %f2;
	add.s64 	%rd12, %rd7, %rd9;
	ld.global.f32 	%f4, [%rd12];
	add.f32 	%f5, %f3, %f4;
	add.s64 	%rd13, %rd8, %rd9;
	st.global.f32 	[%rd13], %f5;
$L__BB0_2:
	ret;

}


// ===== COMPILED SASS (sm_100) =====

	.target	sm_100

	.elftype	@"ET_EXEC"


//--------------------- .note.nv.tkinfo           --------------------------
	.section	.note.nv.tkinfo,"",@"SHT_NOTE"
	.sectionflags	@"SHF_NOTE_NV_TKINFO"
	.tkinfo
        /*0018*/ 	.word	0x00000002
        /*0030*/ 	.string	""
        /*0030*/ 	.string	"ptxas"
        /*0030*/ 	.string	"Cuda compilation tools, release 13.0, V13.0.88"
        /*0030*/ 	.string	"Build cuda_13.0.r13.0/compiler.36424714_0"
        /*0030*/ 	.string	"-arch sm_100 -m 64 "



//--------------------- .note.nv.cuinfo           --------------------------
	.section	.note.nv.cuinfo,"",@"SHT_NOTE"
	.sectionflags	@"SHF_NOTE_NV_CUINFO"
        /*0018*/ 	.short	0x0002
        /*001a*/ 	.short	0x0064
        /*001c*/ 	.short	0x0082
	.zero		2


//--------------------- .nv.info                  --------------------------
	.section	.nv.info,"",@"SHT_CUDA_INFO"
	.align	4


	//----- nvinfo : EIATTR_REGCOUNT
	.align		4
        /*0000*/ 	.byte	0x04, 0x2f
        /*0002*/ 	.short	(.L_1 - .L_0)
	.align		4
.L_0:
        /*0004*/ 	.word	index@(_Z9vectorSumPfS_S_S_)
        /*0008*/ 	.word	0x0000000e


	//----- nvinfo : EIATTR_FRAME_SIZE
	.align		4
.L_1:
        /*000c*/ 	.byte	0x04, 0x11
        /*000e*/ 	.short	(.L_3 - .L_2)
	.align		4
.L_2:
        /*0010*/ 	.word	index@(_Z9vectorSumPfS_S_S_)
        /*0014*/ 	.word	0x00000000


	//----- nvinfo : EIATTR_MIN_STACK_SIZE
	.align		4
.L_3:
        /*0018*/ 	.byte	0x04, 0x12
        /*001a*/ 	.short	(.L_5 - .L_4)
	.align		4
.L_4:
        /*001c*/ 	.word	index@(_Z9vectorSumPfS_S_S_)
        /*0020*/ 	.word	0x00000000
.L_5:


//--------------------- .nv.compat                --------------------------
	.section	.nv.compat,"",@"SHT_CUDA_COMPAT_INFO"
	.align	4
        /*0000*/ 	.byte	0x02, 0x09, 0x00, 0x00, 0x02, 0x02, 0x01, 0x00, 0x02, 0x05, 0x05, 0x00, 0x03, 0x07, 0x01, 0x01
        /*0010*/ 	.byte	0x02, 0x03, 0x00, 0x00, 0x02, 0x06, 0x01, 0x00, 0x04, 0x0b, 0x08, 0x00, 0x09, 0x00, 0x00, 0x00
        /*0020*/ 	.byte	0x00, 0x00, 0x00, 0x00


//--------------------- .nv.info._Z9vectorSumPfS_S_S_ --------------------------
	.section	.nv.info._Z9vectorSumPfS_S_S_,"",@"SHT_CUDA_INFO"
	.sectionflags	@""
	.align	4


	//----- nvinfo : EIATTR_CUDA_API_VERSION
	.align		4
        /*0000*/ 	.byte	0x04, 0x37
        /*0002*/ 	.short	(.L_7 - .L_6)
.L_6:
        /*0004*/ 	.word	0x00000082


	//----- nvinfo : EIATTR_KPARAM_INFO
	.align		4
.L_7:
        /*0008*/ 	.byte	0x04, 0x17
        /*000a*/ 	.short	(.L_9 - .L_8)
.L_8:
        /*000c*/ 	.word	0x00000000
        /*0010*/ 	.short	0x0003
        /*0012*/ 	.short	0x0018
        /*0014*/ 	.byte	0x00, 0xf5, 0x21, 0x00


	//----- nvinfo : EIATTR_KPARAM_INFO
	.align		4
.L_9:
        /*0018*/ 	.byte	0x04, 0x17
        /*001a*/ 	.short	(.L_11 - .L_10)
.L_10:
        /*001c*/ 	.word	0x00000000
        /*0020*/ 	.short	0x0002
        /*0022*/ 	.short	0x0010
        /*0024*/ 	.byte	0x00, 0xf5, 0x21, 0x00


	//----- nvinfo : EIATTR_KPARAM_INFO
	.align		4
.L_11:
        /*0028*/ 	.byte	0x04, 0x17
        /*002a*/ 	.short	(.L_13 - .L_12)
.L_12:
        /*002c*/ 	.word	0x00000000
        /*0030*/ 	.short	0x0001
        /*0032*/ 	.short	0x0008
        /*0034*/ 	.byte	0x00, 0xf5, 0x21, 0x00


	//----- nvinfo : EIATTR_KPARAM_INFO
	.align		4
.L_13:
        /*0038*/ 	.byte	0x04, 0x17
        /*003a*/ 	.short	(.L_15 - .L_14)
.L_14:
        /*003c*/ 	.word	0x00000000
        /*0040*/ 	.short	0x0000
        /*0042*/ 	.short	0x0000
        /*0044*/ 	.byte	0x00, 0xf5, 0x21, 0x00


	//----- nvinfo : EIATTR_SPARSE_MMA_MASK
	.align		4
.L_15:
        /*0048*/ 	.byte	0x03, 0x50
        /*004a*/ 	.short	0x0000


	//----- nvinfo : EIATTR_MAXREG_COUNT
	.align		4
        /*004c*/ 	.byte	0x03, 0x1b
        /*004e*/ 	.short	0x00ff


	//----- nvinfo : EIATTR_MERCURY_ISA_VERSION
	.align		4
        /*0050*/ 	.byte	0x03, 0x5f
        /*0052*/ 	.short	0x0101


	//----- nvinfo : EIATTR_VRC_CTA_INIT_COUNT
	.align		4
        /*0054*/ 	.byte	0x02, 0x4a
	.zero		1
	.zero		1


	//----- nvinfo : EIATTR_EXIT_INSTR_OFFSETS
	.align		4
        /*0058*/ 	.byte	0x04, 0x1c
        /*005a*/ 	.short	(.L_17 - .L_16)


	//   ....[0]....
.L_16:
        /*005c*/ 	.word	0x00000120


	//   ....[1]....
        /*0060*/ 	.word	0x00000220


	//----- nvinfo : EIATTR_CBANK_PARAM_SIZE
	.align		4
.L_17:
        /*0064*/ 	.byte	0x03, 0x19
        /*0066*/ 	.short	0x0020


	//----- nvinfo : EIATTR_PARAM_CBANK
	.align		4
        /*0068*/ 	.byte	0x04, 0x0a
        /*006a*/ 	.short	(.L_19 - .L_18)
	.align		4
.L_18:
        /*006c*/ 	.word	index@(.nv.constant0._Z9vectorSumPfS_S_S_)
        /*0070*/ 	.short	0x0380
        /*0072*/ 	.short	0x0020


	//----- nvinfo : EIATTR_SW_WAR
	.align		4
.L_19:
        /*0074*/ 	.byte	0x04, 0x36
        /*0076*/ 	.short	(.L_21 - .L_20)
.L_20:
        /*0078*/ 	.word	0x00000008
.L_21:


//--------------------- .nv.callgraph             --------------------------
	.section	.nv.callgraph,"",@"SHT_CUDA_CALLGRAPH"
	.align	4
	.sectionentsize	8
	.align		4
        /*0000*/ 	.word	0x00000000
	.align		4
        /*0004*/ 	.word	0xffffffff
	.align		4
        /*0008*/ 	.word	0x00000000
	.align		4
        /*000c*/ 	.word	0xfffffffe
	.align		4
        /*0010*/ 	.word	0x00000000
	.align		4
        /*0014*/ 	.word	0xfffffffd
	.align		4
        /*0018*/ 	.word	0x00000000
	.align		4
        /*001c*/ 	.word	0xfffffffc


//--------------------- .text._Z9vectorSumPfS_S_S_ --------------------------
	.section	.text._Z9vectorSumPfS_S_S_,"ax",@progbits
	.align	128
        .global         _Z9vectorSumPfS_S_S_
        .type           _Z9vectorSumPfS_S_S_,@function
        .size           _Z9vectorSumPfS_S_S_,(.L_x_1 - _Z9vectorSumPfS_S_S_)
        .other          _Z9vectorSumPfS_S_S_,@"STO_CUDA_ENTRY STV_DEFAULT"
_Z9vectorSumPfS_S_S_:
.text._Z9vectorSumPfS_S_S_:
[----:B------:R-:W-:Y:S01]  /*0000*/  LDC R1, c[0x0][0x37c] ;  /* 0x0000df00ff017b82 */ /* 0x000fe20000000800 */
[----:B------:R-:W0:Y:S01]  /*0010*/  S2R R0, SR_TID.Z ;  /* 0x0000000000007919 */ /* 0x000e220000002300 */
[----:B------:R-:W1:Y:S06]  /*0020*/  LDCU UR5, c[0x0][0x360] ;  /* 0x00006c00ff0577ac */ /* 0x000e6c0008000800 */
[----:B------:R-:W0:Y:S01]  /*0030*/  S2UR UR8, SR_CTAID.Z ;  /* 0x00000000000879c3 */ /* 0x000e220000002700 */
[----:B------:R-:W2:Y:S01]  /*0040*/  S2R R3, SR_TID.Y ;  /* 0x0000000000037919 */ /* 0x000ea20000002200 */
[----:B------:R-:W2:Y:S01]  /*0050*/  LDCU UR7, c[0x0][0x364] ;  /* 0x00006c80ff0777ac */ /* 0x000ea20008000800 */
[----:B------:R-:W1:Y:S05]  /*0060*/  S2R R11, SR_TID.X ;  /* 0x00000000000b7919 */ /* 0x000e6a0000002100 */
[----:B------:R-:W0:Y:S08]  /*0070*/  LDC R5, c[0x0][0x368] ;  /* 0x0000da00ff057b82 */ /* 0x000e300000000800 */
[----:B------:R-:W3:Y:S08]  /*0080*/  LDC R7, c[0x0][0x370] ;  /* 0x0000dc00ff077b82 */ /* 0x000ef00000000800 */
[----:B------:R-:W4:Y:S08]  /*0090*/  S2UR UR6, SR_CTAID.Y ;  /* 0x00000000000679c3 */ /* 0x000f300000002600 */
[----:B------:R-:W4:Y:S01]  /*00a0*/  LDC R9, c[0x0][0x374] ;  /* 0x0000dd00ff097b82 */ /* 0x000f220000000800 */
[----:B0-----:R-:W-:-:S07]  /*00b0*/  IMAD R0, R5, UR8, R0 ;  /* 0x0000000805007c24 */ /* 0x001fce000f8e0200 */
[----:B------:R-:W3:Y:S01]  /*00c0*/  S2UR UR4, SR_CTAID.X ;  /* 0x00000000000479c3 */ /* 0x000ee20000002500 */
[----:B----4-:R-:W-:-:S04]  /*00d0*/  IMAD R0, R0, R9, UR6 ;  /* 0x0000000600007e24 */ /* 0x010fc8000f8e0209 */
[----:B--2---:R-:W-:-:S04]  /*00e0*/  IMAD R0, R0, UR7, R3 ;  /* 0x0000000700007c24 */ /* 0x004fc8000f8e0203 */
[----:B---3--:R-:W-:-:S04]  /*00f0*/  IMAD R0, R0, R7, UR4 ;  /* 0x0000000400007e24 */ /* 0x008fc8000f8e0207 */
[----:B-1----:R-:W-:-:S05]  /*0100*/  IMAD R11, R0, UR5, R11 ;  /* 0x00000005000b7c24 */ /* 0x002fca000f8e020b */
[----:B------:R-:W-:-:S13]  /*0110*/  ISETP.GT.AND P0, PT, R11, 0x270f, PT ;  /* 0x0000270f0b00780c */ /* 0x000fda0003f04270 */
[----:B------:R-:W-:Y:S05]  /*0120*/  @P0 EXIT ;  /* 0x000000000000094d */ /* 0x000fea0003800000 */
[----:B------:R-:W0:Y:S01]  /*0130*/  LDC.64 R2, c[0x0][0x380] ;  /* 0x0000e000ff027b82 */ /* 0x000e220000000a00 */
[----:B------:R-:W1:Y:S07]  /*0140*/  LDCU.64 UR4, c[0x0][0x358] ;  /* 0x00006b00ff0477ac */ /* 0x000e6e0008000a00 */
[----:B------:R-:W2:Y:S08]  /*0150*/  LDC.64 R4, c[0x0][0x388] ;  /* 0x0000e200ff047b82 */ /* 0x000eb00000000a00 */
[----:B------:R-:W3:Y:S01]  /*0160*/  LDC.64 R6, c[0x0][0x390] ;  /* 0x0000e400ff067b82 */ /* 0x000ee20000000a00 */
[----:B0-----:R-:W-:-:S07]  /*0170*/  IMAD.WIDE R2, R11, 0x4, R2 ;  /* 0x000000040b027825 */ /* 0x001fce00078e0202 */
[----:B------:R-:W0:Y:S01]  /*0180*/  LDC.64 R8, c[0x0][0x398] ;  /* 0x0000e600ff087b82 */ /* 0x000e220000000a00 */
[----:B-1----:R-:W4:Y:S01]  /*0190*/  LDG.E R2, desc[UR4][R2.64] ;  /* 0x0000000402027981 */ /* 0x002f22000c1e1900 */
[----:B--2---:R-:W-:-:S06]  /*01a0*/  IMAD.WIDE R4, R11, 0x4, R4 ;  /* 0x000000040b047825 */ /* 0x004fcc00078e0204 */
[----:B------:R-:W4:Y:S01]  /*01b0*/  LDG.E R5, desc[UR4][R4.64] ;  /* 0x0000000404057981 */ /* 0x000f22000c1e1900 */
[----:B---3--:R-:W-:-:S06]  /*01c0*/  IMAD.WIDE R6, R11, 0x4, R6 ;  /* 0x000000040b067825 */ /* 0x008fcc00078e0206 */
[----:B------:R-:W2:Y:S01]  /*01d0*/  LDG.E R7, desc[UR4][R6.64] ;  /* 0x0000000406077981 */ /* 0x000ea2000c1e1900 */
[----:B0-----:R-:W-:-:S04]  /*01e0*/  IMAD.WIDE R8, R11, 0x4, R8 ;  /* 0x000000040b087825 */ /* 0x001fc800078e0208 */
[----:B----4-:R-:W-:-:S04]  /*01f0*/  FADD R0, R2, R5 ;  /* 0x0000000502007221 */ /* 0x010fc80000000000 */
[----:B--2---:R-:W-:-:S05]  /*0200*/  FADD R11, R0, R7 ;  /* 0x00000007000b7221 */ /* 0x004fca0000000000 */
[----:B------:R-:W-:Y:S01]  /*0210*/  STG.E desc[UR4][R8.64], R11 ;  /* 0x0000000b08007986 */ /* 0x000fe2000c101904 */
[----:B------:R-:W-:Y:S05]  /*0220*/  EXIT ;  /* 0x000000000000794d */ /* 0x000fea0003800000 */
.L_x_0:
[----:B------:R-:W-:-:S00]  /*0230*/  BRA `(.L_x_0) ;  /* 0xfffffffc00fc7947 */ /* 0x000fc0000383ffff */
[----:B------:R-:W-:-:S00]  /*0240*/  NOP ;  /* 0x0000000000007918 */ /* 0x000fc00000000000 */
        /* <DEDUP_REMOVED lines=11> */
.L_x_1:


//--------------------- .nv.shared.reserved.0     --------------------------
	.section	.nv.shared.reserved.0,"aw",@nobits
	.weak		__nv_reservedSMEM_offset_0_alias
	.size		__nv_reservedSMEM_offset_0_alias, 0, 64
	.other		__nv_reservedSMEM_offset_0_alias,@"STO_CUDA_RESERVED_SHARED STV_DEFAULT"
__nv_reservedSMEM_offset_0_alias:
	.zero		0
	.zero		64


//--------------------- .nv.constant0._Z9vectorSumPfS_S_S_ --------------------------
	.section	.nv.constant0._Z9vectorSumPfS_S_S_,"a",@progbits
	.sectionflags	@""
	.align	4
.nv.constant0._Z9vectorSumPfS_S_S_:
	.zero		928


//--------------------- SYMBOLS --------------------------

	.type		.nv.reservedSmem.offset0,@object
	.size		.nv.reservedSmem.offset0,0x4
